	.headerflags	@"EF_CUDA_TEXMODE_UNIFIED EF_CUDA_64BIT_ADDRESS EF_CUDA_ACCELERATORS EF_CUDA_SM90 EF_CUDA_VIRTUAL_SM(EF_CUDA_SM90)"
	.elftype	@"ET_EXEC"


//--------------------- .nv.info                  --------------------------
	.section	.nv.info,"",@"SHT_CUDA_INFO"
	.align	4


	//----- nvinfo : EIATTR_REGCOUNT
	.align		4
        /*0000*/ 	.byte	0x04, 0x2f
        /*0002*/ 	.short	(.L_3 - .L_2)
	.align		4
.L_2:
        /*0004*/ 	.word	index@(triton_poi_fused__native_batch_norm_legit_no_training_relu_14)
        /*0008*/ 	.word	0x00000013


	//----- nvinfo : EIATTR_MIN_STACK_SIZE
	.align		4
.L_3:
        /*000c*/ 	.byte	0x04, 0x12
        /*000e*/ 	.short	(.L_5 - .L_4)
	.align		4
.L_4:
        /*0010*/ 	.word	index@(triton_poi_fused__native_batch_norm_legit_no_training_relu_14)
        /*0014*/ 	.word	0x00000000


	//----- nvinfo : EIATTR_FRAME_SIZE
	.align		4
.L_5:
        /*0018*/ 	.byte	0x04, 0x11
        /*001a*/ 	.short	(.L_7 - .L_6)
	.align		4
.L_6:
        /*001c*/ 	.word	index@(triton_poi_fused__native_batch_norm_legit_no_training_relu_14)
        /*0020*/ 	.word	0x00000000


	//----- nvinfo : EIATTR_MIN_STACK_SIZE
	.align		4
.L_7:
        /*0024*/ 	.byte	0x04, 0x12
        /*0026*/ 	.short	(.L_9 - .L_8)
	.align		4
.L_8:
        /*0028*/ 	.word	index@(triton_poi_fused__native_batch_norm_legit_no_training_relu_14)
        /*002c*/ 	.word	0x00000000
.L_9:


//--------------------- .nv.info.triton_poi_fused__native_batch_norm_legit_no_training_relu_14 --------------------------
	.section	.nv.info.triton_poi_fused__native_batch_norm_legit_no_training_relu_14,"",@"SHT_CUDA_INFO"
	.sectionflags	@""
	.align	4


	//----- nvinfo : EIATTR_CUDA_API_VERSION
	.align		4
        /*0000*/ 	.byte	0x04, 0x37
        /*0002*/ 	.short	(.L_11 - .L_10)
.L_10:
        /*0004*/ 	.word	0x0000007c


	//----- nvinfo : EIATTR_KPARAM_INFO
	.align		4
.L_11:
        /*0008*/ 	.byte	0x04, 0x17
        /*000a*/ 	.short	(.L_13 - .L_12)
.L_12:
        /*000c*/ 	.word	0x00000000
        /*0010*/ 	.short	0x0006
        /*0012*/ 	.short	0x0030
        /*0014*/ 	.byte	0x00, 0xf0, 0x11, 0x00


	//----- nvinfo : EIATTR_KPARAM_INFO
	.align		4
.L_13:
        /*0018*/ 	.byte	0x04, 0x17
        /*001a*/ 	.short	(.L_15 - .L_14)
.L_14:
        /*001c*/ 	.word	0x00000000
        /*0020*/ 	.short	0x0005
        /*0022*/ 	.short	0x0028
        /*0024*/ 	.byte	0x00, 0xf4, 0x21, 0x00


	//----- nvinfo : EIATTR_KPARAM_INFO
	.align		4
.L_15:
        /*0028*/ 	.byte	0x04, 0x17
        /*002a*/ 	.short	(.L_17 - .L_16)
.L_16:
        /*002c*/ 	.word	0x00000000
        /*0030*/ 	.short	0x0004
        /*0032*/ 	.short	0x0020
        /*0034*/ 	.byte	0x00, 0xf4, 0x21, 0x00


	//----- nvinfo : EIATTR_KPARAM_INFO
	.align		4
.L_17:
        /*0038*/ 	.byte	0x04, 0x17
        /*003a*/ 	.short	(.L_19 - .L_18)
.L_18:
        /*003c*/ 	.word	0x00000000
        /*0040*/ 	.short	0x0003
        /*0042*/ 	.short	0x0018
        /*0044*/ 	.byte	0x00, 0xf4, 0x21, 0x00


	//----- nvinfo : EIATTR_KPARAM_INFO
	.align		4
.L_19:
        /*0048*/ 	.byte	0x04, 0x17
        /*004a*/ 	.short	(.L_21 - .L_20)
.L_20:
        /*004c*/ 	.word	0x00000000
        /*0050*/ 	.short	0x0002
        /*0052*/ 	.short	0x0010
        /*0054*/ 	.byte	0x00, 0xf4, 0x21, 0x00


	//----- nvinfo : EIATTR_KPARAM_INFO
	.align		4
.L_21:
        /*0058*/ 	.byte	0x04, 0x17
        /*005a*/ 	.short	(.L_23 - .L_22)
.L_22:
        /*005c*/ 	.word	0x00000000
        /*0060*/ 	.short	0x0001
        /*0062*/ 	.short	0x0008
        /*0064*/ 	.byte	0x00, 0xf4, 0x21, 0x00


	//----- nvinfo : EIATTR_KPARAM_INFO
	.align		4
.L_23:
        /*0068*/ 	.byte	0x04, 0x17
        /*006a*/ 	.short	(.L_25 - .L_24)
.L_24:
        /*006c*/ 	.word	0x00000000
        /*0070*/ 	.short	0x0000
        /*0072*/ 	.short	0x0000
        /*0074*/ 	.byte	0x00, 0xf4, 0x21, 0x00


	//----- nvinfo : EIATTR_SPARSE_MMA_MASK
	.align		4
.L_25:
        /*0078*/ 	.byte	0x03, 0x50
        /*007a*/ 	.short	0x0000


	//----- nvinfo : EIATTR_MAXREG_COUNT
	.align		4
        /*007c*/ 	.byte	0x03, 0x1b
        /*007e*/ 	.short	0x00ff


	//----- nvinfo : EIATTR_EXIT_INSTR_OFFSETS
	.align		4
        /*0080*/ 	.byte	0x04, 0x1c
        /*0082*/ 	.short	(.L_27 - .L_26)


	//   ....[0]....
.L_26:
        /*0084*/ 	.word	0x00000400


	//----- nvinfo : EIATTR_REQNTID
	.align		4
.L_27:
        /*0088*/ 	.byte	0x04, 0x10
        /*008a*/ 	.short	(.L_29 - .L_28)
.L_28:
        /*008c*/ 	.word	0x00000080
        /*0090*/ 	.word	0x00000001
        /*0094*/ 	.word	0x00000001


	//----- nvinfo : EIATTR_CBANK_PARAM_SIZE
	.align		4
.L_29:
        /*0098*/ 	.byte	0x03, 0x19
        /*009a*/ 	.short	0x0034


	//----- nvinfo : EIATTR_PARAM_CBANK
	.align		4
        /*009c*/ 	.byte	0x04, 0x0a
        /*009e*/ 	.short	(.L_31 - .L_30)
	.align		4
.L_30:
        /*00a0*/ 	.word	index@(.nv.constant0.triton_poi_fused__native_batch_norm_legit_no_training_relu_14)
        /*00a4*/ 	.short	0x0210
        /*00a6*/ 	.short	0x0034


	//----- nvinfo : EIATTR_SW_WAR
	.align		4
.L_31:
        /*00a8*/ 	.byte	0x04, 0x36
        /*00aa*/ 	.short	(.L_33 - .L_32)
.L_32:
        /*00ac*/ 	.word	0x00000008
.L_33:


//--------------------- .nv.callgraph             --------------------------
	.section	.nv.callgraph,"",@"SHT_CUDA_CALLGRAPH"
	.align	4
	.sectionentsize	8
	.align		4
        /*0000*/ 	.word	0x00000000
	.align		4
        /*0004*/ 	.word	0xffffffff
	.align		4
        /*0008*/ 	.word	0x00000000
	.align		4
        /*000c*/ 	.word	0xfffffffe
	.align		4
        /*0010*/ 	.word	0x00000000
	.align		4
        /*0014*/ 	.word	0xfffffffd
	.align		4
        /*0018*/ 	.word	0x00000000
	.align		4
        /*001c*/ 	.word	0xfffffffc


//--------------------- .nv.constant4             --------------------------
	.section	.nv.constant4,"a",@progbits
	.align	8
	.align		8
.nv.constant4:
        /*0000*/ 	.dword	_$_str
	.align		8
        /*0008*/ 	.dword	_$_str_$_2


//--------------------- .text.triton_poi_fused__native_batch_norm_legit_no_training_relu_14 --------------------------
	.section	.text.triton_poi_fused__native_batch_norm_legit_no_training_relu_14,"ax",@progbits
	.align	128
        .global         triton_poi_fused__native_batch_norm_legit_no_training_relu_14
        .type           triton_poi_fused__native_batch_norm_legit_no_training_relu_14,@function
        .size           triton_poi_fused__native_batch_norm_legit_no_training_relu_14,(.L_x_1 - triton_poi_fused__native_batch_norm_legit_no_training_relu_14)
        .other          triton_poi_fused__native_batch_norm_legit_no_training_relu_14,@"STO_CUDA_ENTRY STV_DEFAULT"
triton_poi_fused__native_batch_norm_legit_no_training_relu_14:
.text.triton_poi_fused__native_batch_norm_legit_no_training_relu_14:
[----:B------:R-:W-:Y:S01]  /*0000*/  LDC R1, c[0x0][0x28] ;  /* 0x00000a00ff017b82 */ /* 0x000fe20000000800 */
[----:B------:R-:W1:Y:S07]  /*0010*/  S2R R0, SR_TID.X ;  /* 0x0000000000007919 */ /* 0x000e6e0000002100 */
[----:B------:R-:W2:Y:S01]  /*0020*/  LDC.64 R10, c[0x0][0x220] ;  /* 0x00008800ff0a7b82 */ /* 0x000ea20000000a00 */
[----:B------:R-:W-:Y:S01]  /*0030*/  ULDC.64 UR4, c[0x0][0x208] ;  /* 0x0000820000047ab9 */ /* 0x000fe20000000a00 */
[----:B------:R-:W3:Y:S06]  /*0040*/  S2R R5, SR_CTAID.X ;  /* 0x0000000000057919 */ /* 0x000eec0000002500 */
[----:B------:R-:W4:Y:S08]  /*0050*/  LDC.64 R8, c[0x0][0x218] ;  /* 0x00008600ff087b82 */ /* 0x000f300000000a00 */
[----:B------:R-:W5:Y:S08]  /*0060*/  LDC.64 R14, c[0x0][0x230] ;  /* 0x00008c00ff0e7b82 */ /* 0x000f700000000a00 */
[----:B------:R-:W4:Y:S01]  /*0070*/  LDC.64 R12, c[0x0][0x228] ;  /* 0x00008a00ff0c7b82 */ /* 0x000f220000000a00 */
[----:B-1----:R-:W-:-:S02]  /*0080*/  SHF.L.U32 R0, R0, 0x2, RZ ;  /* 0x0000000200007819 */ /* 0x002fc400000006ff */
[----:B---3--:R-:W-:Y:S02]  /*0090*/  SHF.R.S32.HI R3, RZ, 0x16, R5 ;  /* 0x00000016ff037819 */ /* 0x008fe40000011405 */
[----:B------:R-:W-:Y:S02]  /*00a0*/  LOP3.LUT R0, R0, 0x1fc, RZ, 0xc0, !PT ;  /* 0x000001fc00007812 */ /* 0x000fe400078ec0ff */
[----:B------:R-:W-:Y:S02]  /*00b0*/  SGXT R3, R3, 0x1 ;  /* 0x000000010303781a */ /* 0x000fe40000000200 */
[----:B------:R-:W-:Y:S02]  /*00c0*/  LEA R0, R5, R0, 0x9 ;  /* 0x0000000005007211 */ /* 0x000fe400078e48ff */
[----:B------:R-:W1:Y:S02]  /*00d0*/  LDC.64 R4, c[0x0][0x210] ;  /* 0x00008400ff047b82 */ /* 0x000e640000000a00 */
[----:B------:R-:W-:-:S04]  /*00e0*/  LEA.HI R3, R3, R0, RZ, 0x6 ;  /* 0x0000000003037211 */ /* 0x000fc800078f30ff */
[--C-:B------:R-:W-:Y:S02]  /*00f0*/  SHF.R.S32.HI R2, RZ, 0x6, R3.reuse ;  /* 0x00000006ff027819 */ /* 0x100fe40000011403 */
[----:B------:R-:W-:-:S04]  /*0100*/  SHF.R.S32.HI R3, RZ, 0x1f, R3 ;  /* 0x0000001fff037819 */ /* 0x000fc80000011403 */
[----:B------:R-:W-:-:S04]  /*0110*/  LEA.HI R3, R3, R2, RZ, 0x8 ;  /* 0x0000000203037211 */ /* 0x000fc800078f40ff */
[----:B------:R-:W-:-:S04]  /*0120*/  LOP3.LUT R3, R3, 0xffffff00, RZ, 0xc0, !PT ;  /* 0xffffff0003037812 */ /* 0x000fc800078ec0ff */
[----:B------:R-:W-:-:S05]  /*0130*/  IADD3 R3, R2, -R3, RZ ;  /* 0x8000000302037210 */ /* 0x000fca0007ffe0ff */
[----:B--2---:R-:W-:-:S06]  /*0140*/  IMAD.WIDE R10, R3, 0x4, R10 ;  /* 0x00000004030a7825 */ /* 0x004fcc00078e020a */
[----:B------:R-:W2:Y:S01]  /*0150*/  LDG.E.EL R10, desc[UR4][R10.64] ;  /* 0x000000040a0a7981 */ /* 0x000ea2000c2e1900 */
[----:B-1----:R-:W-:-:S04]  /*0160*/  IMAD.WIDE R4, R0, 0x4, R4 ;  /* 0x0000000400047825 */ /* 0x002fc800078e0204 */
[C---:B----4-:R-:W-:Y:S02]  /*0170*/  IMAD.WIDE R8, R3.reuse, 0x4, R8 ;  /* 0x0000000403087825 */ /* 0x050fe400078e0208 */
[----:B------:R-:W3:Y:S02]  /*0180*/  LDG.E.128 R4, desc[UR4][R4.64] ;  /* 0x0000000404047981 */ /* 0x000ee4000c1e1d00 */
[C---:B-----5:R-:W-:Y:S02]  /*0190*/  IMAD.WIDE R14, R3.reuse, 0x4, R14 ;  /* 0x00000004030e7825 */ /* 0x060fe400078e020e */
[----:B------:R1:W3:Y:S02]  /*01a0*/  LDG.E.EL R2, desc[UR4][R8.64] ;  /* 0x0000000408027981 */ /* 0x0002e4000c2e1900 */
[----:B0-----:R-:W-:Y:S02]  /*01b0*/  IMAD.WIDE R12, R3, 0x4, R12 ;  /* 0x00000004030c7825 */ /* 0x001fe400078e020c */
[----:B------:R-:W4:Y:S04]  /*01c0*/  LDG.E.EL R14, desc[UR4][R14.64] ;  /* 0x000000040e0e7981 */ /* 0x000f28000c2e1900 */
[----:B------:R0:W4:Y:S01]  /*01d0*/  LDG.E.EL R3, desc[UR4][R12.64] ;  /* 0x000000040c037981 */ /* 0x000122000c2e1900 */
[----:B------:R-:W-:Y:S01]  /*01e0*/  HFMA2.MMA R16, -RZ, RZ, 1.625, 0 ;  /* 0x3e800000ff107435 */ /* 0x000fe200000001ff */
[----:B-1----:R-:W1:Y:S02]  /*01f0*/  LDC.64 R8, c[0x0][0x238] ;  /* 0x00008e00ff087b82 */ /* 0x002e640000000a00 */
[----:B-1----:R-:W-:-:S04]  /*0200*/  IMAD.WIDE R8, R0, 0x4, R8 ;  /* 0x0000000400087825 */ /* 0x002fc800078e0208 */
[----:B--2---:R-:W-:-:S04]  /*0210*/  FADD R10, R10, 9.9999997473787516356e-06 ;  /* 0x3727c5ac0a0a7421 */ /* 0x004fc80000000000 */
[----:B------:R-:W1:Y:S02]  /*0220*/  MUFU.SQRT R11, R10 ;  /* 0x0000000a000b7308 */ /* 0x000e640000002000 */
[C---:B-1----:R-:W-:Y:S02]  /*0230*/  FSETP.GT.AND P0, PT, R11.reuse, 8.50705917302346158658e+37, PT ;  /* 0x7e8000000b00780b */ /* 0x042fe40003f04000 */
[----:B------:R-:W-:-:S11]  /*0240*/  FSETP.GEU.AND P1, PT, R11, 1.175494350822287508e-38, PT ;  /* 0x008000000b00780b */ /* 0x000fd60003f2e000 */
[----:B------:R-:W-:-:S04]  /*0250*/  @P0 FMUL R11, R11, 0.25 ;  /* 0x3e8000000b0b0820 */ /* 0x000fc80000400000 */
[----:B------:R-:W-:-:S06]  /*0260*/  @!P1 FMUL R11, R11, 16777216 ;  /* 0x4b8000000b0b9820 */ /* 0x000fcc0000400000 */
[----:B------:R-:W1:Y:S01]  /*0270*/  MUFU.RCP R11, R11 ;  /* 0x0000000b000b7308 */ /* 0x000e620000001000 */
[----:B0-----:R-:W-:Y:S01]  /*0280*/  FSEL R12, R16, 1, P0 ;  /* 0x3f800000100c7808 */ /* 0x001fe20000000000 */
[----:B---3--:R-:W-:-:S04]  /*0290*/  FADD R13, R4, -R2 ;  /* 0x80000002040d7221 */ /* 0x008fc80000000000 */
[----:B------:R-:W-:Y:S01]  /*02a0*/  @!P1 FMUL R12, R12, 16777216 ;  /* 0x4b8000000c0c9820 */ /* 0x000fe20000400000 */
[--C-:B------:R-:W-:Y:S01]  /*02b0*/  FADD R5, R5, -R2.reuse ;  /* 0x8000000205057221 */ /* 0x100fe20000000000 */
[--C-:B------:R-:W-:Y:S01]  /*02c0*/  FADD R15, R6, -R2.reuse ;  /* 0x80000002060f7221 */ /* 0x100fe20000000000 */
[----:B------:R-:W-:Y:S01]  /*02d0*/  FADD R7, R7, -R2 ;  /* 0x8000000207077221 */ /* 0x000fe20000000000 */
[----:B-1----:R-:W-:-:S04]  /*02e0*/  FMUL R12, R11, R12 ;  /* 0x0000000c0b0c7220 */ /* 0x002fc80000400000 */
[C---:B------:R-:W-:Y:S01]  /*02f0*/  FMUL R13, R12.reuse, R13 ;  /* 0x0000000d0c0d7220 */ /* 0x040fe20000400000 */
[C---:B------:R-:W-:Y:S01]  /*0300*/  FMUL R5, R12.reuse, R5 ;  /* 0x000000050c057220 */ /* 0x040fe20000400000 */
[C---:B------:R-:W-:Y:S01]  /*0310*/  FMUL R15, R12.reuse, R15 ;  /* 0x0000000f0c0f7220 */ /* 0x040fe20000400000 */
[----:B------:R-:W-:Y:S01]  /*0320*/  FMUL R7, R12, R7 ;  /* 0x000000070c077220 */ /* 0x000fe20000400000 */
[C-C-:B----4-:R-:W-:Y:S01]  /*0330*/  FFMA R13, R3.reuse, R13, R14.reuse ;  /* 0x0000000d030d7223 */ /* 0x150fe2000000000e */
[C-C-:B------:R-:W-:Y:S01]  /*0340*/  FFMA R5, R3.reuse, R5, R14.reuse ;  /* 0x0000000503057223 */ /* 0x140fe2000000000e */
[C-C-:B------:R-:W-:Y:S01]  /*0350*/  FFMA R15, R3.reuse, R15, R14.reuse ;  /* 0x0000000f030f7223 */ /* 0x140fe2000000000e */
[----:B------:R-:W-:Y:S02]  /*0360*/  FFMA R7, R3, R7, R14 ;  /* 0x0000000703077223 */ /* 0x000fe4000000000e */
[----:B------:R-:W-:Y:S02]  /*0370*/  FSETP.GEU.AND P3, PT, R13, RZ, PT ;  /* 0x000000ff0d00720b */ /* 0x000fe40003f6e000 */
[----:B------:R-:W-:-:S02]  /*0380*/  FSETP.GEU.AND P2, PT, R5, RZ, PT ;  /* 0x000000ff0500720b */ /* 0x000fc40003f4e000 */
[----:B------:R-:W-:Y:S02]  /*0390*/  FSETP.GEU.AND P1, PT, R15, RZ, PT ;  /* 0x000000ff0f00720b */ /* 0x000fe40003f2e000 */
[----:B------:R-:W-:Y:S02]  /*03a0*/  FSETP.GEU.AND P0, PT, R7, RZ, PT ;  /* 0x000000ff0700720b */ /* 0x000fe40003f0e000 */
[----:B------:R-:W-:Y:S02]  /*03b0*/  SEL R4, R13, RZ, P3 ;  /* 0x000000ff0d047207 */ /* 0x000fe40001800000 */
[----:B------:R-:W-:Y:S02]  /*03c0*/  SEL R5, R5, RZ, P2 ;  /* 0x000000ff05057207 */ /* 0x000fe40001000000 */
[----:B------:R-:W-:Y:S02]  /*03d0*/  SEL R6, R15, RZ, P1 ;  /* 0x000000ff0f067207 */ /* 0x000fe40000800000 */
[----:B------:R-:W-:-:S05]  /*03e0*/  SEL R7, R7, RZ, P0 ;  /* 0x000000ff07077207 */ /* 0x000fca0000000000 */
[----:B------:R-:W-:Y:S01]  /*03f0*/  STG.E.128 desc[UR4][R8.64], R4 ;  /* 0x0000000408007986 */ /* 0x000fe2000c101d04 */
[----:B------:R-:W-:Y:S05]  /*0400*/  EXIT ;  /* 0x000000000000794d */ /* 0x000fea0003800000 */
.L_x_0:
[----:B------:R-:W-:-:S00]  /*0410*/  BRA `(.L_x_0) ;  /* 0xfffffffc00fc7947 */ /* 0x000fc0000383ffff */
[----:B------:R-:W-:-:S00]  /*0420*/  NOP ;  /* 0x0000000000007918 */ /* 0x000fc00000000000 */
        /* <DEDUP_REMOVED lines=13> */
.L_x_1:


//--------------------- .nv.global.init           --------------------------
	.section	.nv.global.init,"aw",@progbits
.nv.global.init:
	.type		_$_str,@object
	.size		_$_str,(_$_str_$_2 - _$_str)
_$_str:
        /*0000*/ 	.byte	0x5f, 0x5f, 0x43, 0x55, 0x44, 0x41, 0x5f, 0x46, 0x54, 0x5a, 0x00
	.type		_$_str_$_2,@object
	.size		_$_str_$_2,(.L_1 - _$_str_$_2)
_$_str_$_2:
        /*000b*/ 	.byte	0x5f, 0x5f, 0x43, 0x55, 0x44, 0x41, 0x5f, 0x50, 0x52, 0x45, 0x43, 0x5f, 0x53, 0x51, 0x52, 0x54
        /*001b*/ 	.byte	0x00
.L_1:


//--------------------- .nv.constant0.triton_poi_fused__native_batch_norm_legit_no_training_relu_14 --------------------------
	.section	.nv.constant0.triton_poi_fused__native_batch_norm_legit_no_training_relu_14,"a",@progbits
	.sectionflags	@""
	.align	4
.nv.constant0.triton_poi_fused__native_batch_norm_legit_no_training_relu_14:
	.zero		580
